	.headerflags	@"EF_CUDA_TEXMODE_UNIFIED EF_CUDA_64BIT_ADDRESS EF_CUDA_ACCELERATORS EF_CUDA_SM90 EF_CUDA_VIRTUAL_SM(EF_CUDA_SM90)"
	.elftype	@"ET_EXEC"


//--------------------- .nv.info                  --------------------------
	.section	.nv.info,"",@"SHT_CUDA_INFO"
	.align	4


	//----- nvinfo : EIATTR_REGCOUNT
	.align		4
        /*0000*/ 	.byte	0x04, 0x2f
        /*0002*/ 	.short	(.L_1 - .L_0)
	.align		4
.L_0:
        /*0004*/ 	.word	index@(triton_poi_fused_convolution_leaky_relu_9)
        /*0008*/ 	.word	0x0000000e


	//----- nvinfo : EIATTR_MIN_STACK_SIZE
	.align		4
.L_1:
        /*000c*/ 	.byte	0x04, 0x12
        /*000e*/ 	.short	(.L_3 - .L_2)
	.align		4
.L_2:
        /*0010*/ 	.word	index@(triton_poi_fused_convolution_leaky_relu_9)
        /*0014*/ 	.word	0x00000000


	//----- nvinfo : EIATTR_FRAME_SIZE
	.align		4
.L_3:
        /*0018*/ 	.byte	0x04, 0x11
        /*001a*/ 	.short	(.L_5 - .L_4)
	.align		4
.L_4:
        /*001c*/ 	.word	index@(triton_poi_fused_convolution_leaky_relu_9)
        /*0020*/ 	.word	0x00000000


	//----- nvinfo : EIATTR_MIN_STACK_SIZE
	.align		4
.L_5:
        /*0024*/ 	.byte	0x04, 0x12
        /*0026*/ 	.short	(.L_7 - .L_6)
	.align		4
.L_6:
        /*0028*/ 	.word	index@(triton_poi_fused_convolution_leaky_relu_9)
        /*002c*/ 	.word	0x00000000
.L_7:


//--------------------- .nv.info.triton_poi_fused_convolution_leaky_relu_9 --------------------------
	.section	.nv.info.triton_poi_fused_convolution_leaky_relu_9,"",@"SHT_CUDA_INFO"
	.sectionflags	@""
	.align	4


	//----- nvinfo : EIATTR_CUDA_API_VERSION
	.align		4
        /*0000*/ 	.byte	0x04, 0x37
        /*0002*/ 	.short	(.L_9 - .L_8)
.L_8:
        /*0004*/ 	.word	0x0000007c


	//----- nvinfo : EIATTR_KPARAM_INFO
	.align		4
.L_9:
        /*0008*/ 	.byte	0x04, 0x17
        /*000a*/ 	.short	(.L_11 - .L_10)
.L_10:
        /*000c*/ 	.word	0x00000000
        /*0010*/ 	.short	0x0003
        /*0012*/ 	.short	0x0018
        /*0014*/ 	.byte	0x00, 0xf0, 0x11, 0x00


	//----- nvinfo : EIATTR_KPARAM_INFO
	.align		4
.L_11:
        /*0018*/ 	.byte	0x04, 0x17
        /*001a*/ 	.short	(.L_13 - .L_12)
.L_12:
        /*001c*/ 	.word	0x00000000
        /*0020*/ 	.short	0x0002
        /*0022*/ 	.short	0x0010
        /*0024*/ 	.byte	0x00, 0xf4, 0x21, 0x00


	//----- nvinfo : EIATTR_KPARAM_INFO
	.align		4
.L_13:
        /*0028*/ 	.byte	0x04, 0x17
        /*002a*/ 	.short	(.L_15 - .L_14)
.L_14:
        /*002c*/ 	.word	0x00000000
        /*0030*/ 	.short	0x0001
        /*0032*/ 	.short	0x0008
        /*0034*/ 	.byte	0x00, 0xf4, 0x21, 0x00


	//----- nvinfo : EIATTR_KPARAM_INFO
	.align		4
.L_15:
        /*0038*/ 	.byte	0x04, 0x17
        /*003a*/ 	.short	(.L_17 - .L_16)
.L_16:
        /*003c*/ 	.word	0x00000000
        /*0040*/ 	.short	0x0000
        /*0042*/ 	.short	0x0000
        /*0044*/ 	.byte	0x00, 0xf4, 0x21, 0x00


	//----- nvinfo : EIATTR_SPARSE_MMA_MASK
	.align		4
.L_17:
        /*0048*/ 	.byte	0x03, 0x50
        /*004a*/ 	.short	0x0000


	//----- nvinfo : EIATTR_MAXREG_COUNT
	.align		4
        /*004c*/ 	.byte	0x03, 0x1b
        /*004e*/ 	.short	0x00ff


	//----- nvinfo : EIATTR_EXIT_INSTR_OFFSETS
	.align		4
        /*0050*/ 	.byte	0x04, 0x1c
        /*0052*/ 	.short	(.L_19 - .L_18)


	//   ....[0]....
.L_18:
        /*0054*/ 	.word	0x000001a0


	//----- nvinfo : EIATTR_REQNTID
	.align		4
.L_19:
        /*0058*/ 	.byte	0x04, 0x10
        /*005a*/ 	.short	(.L_21 - .L_20)
.L_20:
        /*005c*/ 	.word	0x00000080
        /*0060*/ 	.word	0x00000001
        /*0064*/ 	.word	0x00000001


	//----- nvinfo : EIATTR_CBANK_PARAM_SIZE
	.align		4
.L_21:
        /*0068*/ 	.byte	0x03, 0x19
        /*006a*/ 	.short	0x001c


	//----- nvinfo : EIATTR_PARAM_CBANK
	.align		4
        /*006c*/ 	.byte	0x04, 0x0a
        /*006e*/ 	.short	(.L_23 - .L_22)
	.align		4
.L_22:
        /*0070*/ 	.word	index@(.nv.constant0.triton_poi_fused_convolution_leaky_relu_9)
        /*0074*/ 	.short	0x0210
        /*0076*/ 	.short	0x001c


	//----- nvinfo : EIATTR_SW_WAR
	.align		4
.L_23:
        /*0078*/ 	.byte	0x04, 0x36
        /*007a*/ 	.short	(.L_25 - .L_24)
.L_24:
        /*007c*/ 	.word	0x00000008
.L_25:


//--------------------- .nv.callgraph             --------------------------
	.section	.nv.callgraph,"",@"SHT_CUDA_CALLGRAPH"
	.align	4
	.sectionentsize	8
	.align		4
        /*0000*/ 	.word	0x00000000
	.align		4
        /*0004*/ 	.word	0xffffffff
	.align		4
        /*0008*/ 	.word	0x00000000
	.align		4
        /*000c*/ 	.word	0xfffffffe
	.align		4
        /*0010*/ 	.word	0x00000000
	.align		4
        /*0014*/ 	.word	0xfffffffd
	.align		4
        /*0018*/ 	.word	0x00000000
	.align		4
        /*001c*/ 	.word	0xfffffffc


//--------------------- .text.triton_poi_fused_convolution_leaky_relu_9 --------------------------
	.section	.text.triton_poi_fused_convolution_leaky_relu_9,"ax",@progbits
	.align	128
        .global         triton_poi_fused_convolution_leaky_relu_9
        .type           triton_poi_fused_convolution_leaky_relu_9,@function
        .size           triton_poi_fused_convolution_leaky_relu_9,(.L_x_1 - triton_poi_fused_convolution_leaky_relu_9)
        .other          triton_poi_fused_convolution_leaky_relu_9,@"STO_CUDA_ENTRY STV_DEFAULT"
triton_poi_fused_convolution_leaky_relu_9:
.text.triton_poi_fused_convolution_leaky_relu_9:
[----:B------:R-:W-:Y:S01]  /*0000*/  LDC R1, c[0x0][0x28] ;  /* 0x00000a00ff017b82 */ /* 0x000fe20000000800 */
[----:B------:R-:W1:Y:S07]  /*0010*/  S2R R0, SR_TID.X ;  /* 0x0000000000007919 */ /* 0x000e6e0000002100 */
[----:B------:R-:W2:Y:S01]  /*0020*/  LDC.64 R4, c[0x0][0x218] ;  /* 0x00008600ff047b82 */ /* 0x000ea20000000a00 */
[----:B------:R-:W-:Y:S01]  /*0030*/  ULDC.64 UR4, c[0x0][0x208] ;  /* 0x0000820000047ab9 */ /* 0x000fe20000000a00 */
[----:B------:R-:W-:Y:S01]  /*0040*/  ULDC.64 UR6, c[0x0][0x220] ;  /* 0x0000880000067ab9 */ /* 0x000fe20000000a00 */
[----:B------:R-:W3:Y:S05]  /*0050*/  S2R R7, SR_CTAID.X ;  /* 0x0000000000077919 */ /* 0x000eea0000002500 */
[----:B------:R-:W4:Y:S01]  /*0060*/  LDC.64 R2, c[0x0][0x210] ;  /* 0x00008400ff027b82 */ /* 0x000f220000000a00 */
[----:B-1----:R-:W-:-:S02]  /*0070*/  LOP3.LUT R0, R0, 0x7f, RZ, 0xc0, !PT ;  /* 0x0000007f00007812 */ /* 0x002fc400078ec0ff */
[----:B---3--:R-:W-:-:S03]  /*0080*/  SHF.R.S32.HI R6, RZ, 0x18, R7 ;  /* 0x00000018ff067819 */ /* 0x008fc60000011407 */
[----:B------:R-:W-:Y:S01]  /*0090*/  IMAD R7, R7, 0x80, R0 ;  /* 0x0000008007077824 */ /* 0x000fe200078e0200 */
[----:B------:R-:W-:-:S03]  /*00a0*/  SGXT R0, R6, 0x1 ;  /* 0x000000010600781a */ /* 0x000fc60000000200 */
[----:B----4-:R-:W-:Y:S01]  /*00b0*/  IMAD.WIDE R2, R7, 0x4, R2 ;  /* 0x0000000407027825 */ /* 0x010fe200078e0202 */
[----:B------:R-:W-:-:S04]  /*00c0*/  LEA.HI R0, R0, R7, RZ, 0xa ;  /* 0x0000000700007211 */ /* 0x000fc800078f50ff */
[----:B------:R-:W-:-:S05]  /*00d0*/  LOP3.LUT R0, R0, 0xfffffc00, RZ, 0xc0, !PT ;  /* 0xfffffc0000007812 */ /* 0x000fca00078ec0ff */
[----:B------:R-:W-:Y:S02]  /*00e0*/  IMAD.IADD R9, R7, 0x1, -R0 ;  /* 0x0000000107097824 */ /* 0x000fe400078e0a00 */
[----:B------:R-:W3:Y:S02]  /*00f0*/  LDG.E R0, desc[UR4][R2.64] ;  /* 0x0000000402007981 */ /* 0x000ee4000c1e1900 */
[----:B--2---:R-:W-:-:S06]  /*0100*/  IMAD.WIDE R4, R9, 0x4, R4 ;  /* 0x0000000409047825 */ /* 0x004fcc00078e0204 */
[----:B------:R-:W3:Y:S01]  /*0110*/  LDG.E.EL R5, desc[UR4][R4.64] ;  /* 0x0000000404057981 */ /* 0x000ee2000c2e1900 */
[----:B------:R-:W-:-:S04]  /*0120*/  IADD3 R6, P1, R7, UR6, RZ ;  /* 0x0000000607067c10 */ /* 0x000fc8000ff3e0ff */
[----:B------:R-:W-:Y:S02]  /*0130*/  LEA.HI.X.SX32 R7, R7, UR7, 0x1, P1 ;  /* 0x0000000707077c11 */ /* 0x000fe400088f0eff */
[C---:B---3--:R-:W-:Y:S01]  /*0140*/  FSETP.GT.AND P0, PT, R0.reuse, -R5, PT ;  /* 0x800000050000720b */ /* 0x048fe20003f04000 */
[----:B------:R-:W-:-:S03]  /*0150*/  FADD R9, R0, R5 ;  /* 0x0000000500097221 */ /* 0x000fc60000000000 */
[----:B------:R-:W-:-:S05]  /*0160*/  SEL R11, RZ, 0x1, !P0 ;  /* 0x00000001ff0b7807 */ /* 0x000fca0004000000 */
[----:B------:R-:W-:Y:S04]  /*0170*/  STG.E.U8 desc[UR4][R6.64], R11 ;  /* 0x0000000b06007986 */ /* 0x000fe8000c101104 */
[----:B------:R-:W-:-:S05]  /*0180*/  @!P0 FMUL R9, R9, 0.10000000149011611938 ;  /* 0x3dcccccd09098820 */ /* 0x000fca0000400000 */
[----:B------:R-:W-:Y:S01]  /*0190*/  STG.E desc[UR4][R2.64], R9 ;  /* 0x0000000902007986 */ /* 0x000fe2000c101904 */
[----:B------:R-:W-:Y:S05]  /*01a0*/  EXIT ;  /* 0x000000000000794d */ /* 0x000fea0003800000 */
.L_x_0:
[----:B------:R-:W-:-:S00]  /*01b0*/  BRA `(.L_x_0) ;  /* 0xfffffffc00fc7947 */ /* 0x000fc0000383ffff */
[----:B------:R-:W-:-:S00]  /*01c0*/  NOP ;  /* 0x0000000000007918 */ /* 0x000fc00000000000 */
        /* <DEDUP_REMOVED lines=11> */
.L_x_1:


//--------------------- .nv.constant0.triton_poi_fused_convolution_leaky_relu_9 --------------------------
	.section	.nv.constant0.triton_poi_fused_convolution_leaky_relu_9,"a",@progbits
	.sectionflags	@""
	.align	4
.nv.constant0.triton_poi_fused_convolution_leaky_relu_9:
	.zero		556
